	.headerflags	@"EF_CUDA_TEXMODE_UNIFIED EF_CUDA_64BIT_ADDRESS EF_CUDA_ACCELERATORS EF_CUDA_SM90 EF_CUDA_VIRTUAL_SM(EF_CUDA_SM90)"
	.elftype	@"ET_EXEC"


//--------------------- .nv.info                  --------------------------
	.section	.nv.info,"",@"SHT_CUDA_INFO"
	.align	4


	//----- nvinfo : EIATTR_REGCOUNT
	.align		4
        /*0000*/ 	.byte	0x04, 0x2f
        /*0002*/ 	.short	(.L_1 - .L_0)
	.align		4
.L_0:
        /*0004*/ 	.word	index@(triton_poi_fused_cat_0)
        /*0008*/ 	.word	0x00000014


	//----- nvinfo : EIATTR_MIN_STACK_SIZE
	.align		4
.L_1:
        /*000c*/ 	.byte	0x04, 0x12
        /*000e*/ 	.short	(.L_3 - .L_2)
	.align		4
.L_2:
        /*0010*/ 	.word	index@(triton_poi_fused_cat_0)
        /*0014*/ 	.word	0x00000000


	//----- nvinfo : EIATTR_FRAME_SIZE
	.align		4
.L_3:
        /*0018*/ 	.byte	0x04, 0x11
        /*001a*/ 	.short	(.L_5 - .L_4)
	.align		4
.L_4:
        /*001c*/ 	.word	index@(triton_poi_fused_cat_0)
        /*0020*/ 	.word	0x00000000


	//----- nvinfo : EIATTR_MIN_STACK_SIZE
	.align		4
.L_5:
        /*0024*/ 	.byte	0x04, 0x12
        /*0026*/ 	.short	(.L_7 - .L_6)
	.align		4
.L_6:
        /*0028*/ 	.word	index@(triton_poi_fused_cat_0)
        /*002c*/ 	.word	0x00000000
.L_7:


//--------------------- .nv.info.triton_poi_fused_cat_0 --------------------------
	.section	.nv.info.triton_poi_fused_cat_0,"",@"SHT_CUDA_INFO"
	.sectionflags	@""
	.align	4


	//----- nvinfo : EIATTR_CUDA_API_VERSION
	.align		4
        /*0000*/ 	.byte	0x04, 0x37
        /*0002*/ 	.short	(.L_9 - .L_8)
.L_8:
        /*0004*/ 	.word	0x0000007c


	//----- nvinfo : EIATTR_KPARAM_INFO
	.align		4
.L_9:
        /*0008*/ 	.byte	0x04, 0x17
        /*000a*/ 	.short	(.L_11 - .L_10)
.L_10:
        /*000c*/ 	.word	0x00000000
        /*0010*/ 	.short	0x0004
        /*0012*/ 	.short	0x0020
        /*0014*/ 	.byte	0x00, 0xf0, 0x11, 0x00


	//----- nvinfo : EIATTR_KPARAM_INFO
	.align		4
.L_11:
        /*0018*/ 	.byte	0x04, 0x17
        /*001a*/ 	.short	(.L_13 - .L_12)
.L_12:
        /*001c*/ 	.word	0x00000000
        /*0020*/ 	.short	0x0003
        /*0022*/ 	.short	0x0018
        /*0024*/ 	.byte	0x00, 0xf4, 0x21, 0x00


	//----- nvinfo : EIATTR_KPARAM_INFO
	.align		4
.L_13:
        /*0028*/ 	.byte	0x04, 0x17
        /*002a*/ 	.short	(.L_15 - .L_14)
.L_14:
        /*002c*/ 	.word	0x00000000
        /*0030*/ 	.short	0x0002
        /*0032*/ 	.short	0x0010
        /*0034*/ 	.byte	0x00, 0xf4, 0x21, 0x00


	//----- nvinfo : EIATTR_KPARAM_INFO
	.align		4
.L_15:
        /*0038*/ 	.byte	0x04, 0x17
        /*003a*/ 	.short	(.L_17 - .L_16)
.L_16:
        /*003c*/ 	.word	0x00000000
        /*0040*/ 	.short	0x0001
        /*0042*/ 	.short	0x0008
        /*0044*/ 	.byte	0x00, 0xf4, 0x21, 0x00


	//----- nvinfo : EIATTR_KPARAM_INFO
	.align		4
.L_17:
        /*0048*/ 	.byte	0x04, 0x17
        /*004a*/ 	.short	(.L_19 - .L_18)
.L_18:
        /*004c*/ 	.word	0x00000000
        /*0050*/ 	.short	0x0000
        /*0052*/ 	.short	0x0000
        /*0054*/ 	.byte	0x00, 0xf4, 0x21, 0x00


	//----- nvinfo : EIATTR_SPARSE_MMA_MASK
	.align		4
.L_19:
        /*0058*/ 	.byte	0x03, 0x50
        /*005a*/ 	.short	0x0000


	//----- nvinfo : EIATTR_MAXREG_COUNT
	.align		4
        /*005c*/ 	.byte	0x03, 0x1b
        /*005e*/ 	.short	0x00ff


	//----- nvinfo : EIATTR_EXIT_INSTR_OFFSETS
	.align		4
        /*0060*/ 	.byte	0x04, 0x1c
        /*0062*/ 	.short	(.L_21 - .L_20)


	//   ....[0]....
.L_20:
        /*0064*/ 	.word	0x00000410


	//   ....[1]....
        /*0068*/ 	.word	0x00000430


	//----- nvinfo : EIATTR_REQNTID
	.align		4
.L_21:
        /*006c*/ 	.byte	0x04, 0x10
        /*006e*/ 	.short	(.L_23 - .L_22)
.L_22:
        /*0070*/ 	.word	0x00000080
        /*0074*/ 	.word	0x00000001
        /*0078*/ 	.word	0x00000001


	//----- nvinfo : EIATTR_CBANK_PARAM_SIZE
	.align		4
.L_23:
        /*007c*/ 	.byte	0x03, 0x19
        /*007e*/ 	.short	0x0024


	//----- nvinfo : EIATTR_PARAM_CBANK
	.align		4
        /*0080*/ 	.byte	0x04, 0x0a
        /*0082*/ 	.short	(.L_25 - .L_24)
	.align		4
.L_24:
        /*0084*/ 	.word	index@(.nv.constant0.triton_poi_fused_cat_0)
        /*0088*/ 	.short	0x0210
        /*008a*/ 	.short	0x0024


	//----- nvinfo : EIATTR_SW_WAR
	.align		4
.L_25:
        /*008c*/ 	.byte	0x04, 0x36
        /*008e*/ 	.short	(.L_27 - .L_26)
.L_26:
        /*0090*/ 	.word	0x00000008
.L_27:


//--------------------- .nv.callgraph             --------------------------
	.section	.nv.callgraph,"",@"SHT_CUDA_CALLGRAPH"
	.align	4
	.sectionentsize	8
	.align		4
        /*0000*/ 	.word	0x00000000
	.align		4
        /*0004*/ 	.word	0xffffffff
	.align		4
        /*0008*/ 	.word	0x00000000
	.align		4
        /*000c*/ 	.word	0xfffffffe
	.align		4
        /*0010*/ 	.word	0x00000000
	.align		4
        /*0014*/ 	.word	0xfffffffd
	.align		4
        /*0018*/ 	.word	0x00000000
	.align		4
        /*001c*/ 	.word	0xfffffffc


//--------------------- .text.triton_poi_fused_cat_0 --------------------------
	.section	.text.triton_poi_fused_cat_0,"ax",@progbits
	.align	128
        .global         triton_poi_fused_cat_0
        .type           triton_poi_fused_cat_0,@function
        .size           triton_poi_fused_cat_0,(.L_x_1 - triton_poi_fused_cat_0)
        .other          triton_poi_fused_cat_0,@"STO_CUDA_ENTRY STV_DEFAULT"
triton_poi_fused_cat_0:
.text.triton_poi_fused_cat_0:
[----:B------:R-:W0:Y:S02]  /*0000*/  LDC R1, c[0x0][0x28] ;  /* 0x00000a00ff017b82 */ /* 0x000e240000000800 */
[----:B------:R-:W1:Y:S01]  /*0010*/  S2R R0, SR_TID.X ;  /* 0x0000000000007919 */ /* 0x000e620000002100 */
[----:B------:R-:W-:Y:S01]  /*0020*/  ULDC.64 UR4, c[0x0][0x210] ;  /* 0x0000840000047ab9 */ /* 0x000fe20000000a00 */
[----:B------:R-:W-:Y:S01]  /*0030*/  ULDC.64 UR6, c[0x0][0x218] ;  /* 0x0000860000067ab9 */ /* 0x000fe20000000a00 */
[----:B------:R-:W-:Y:S01]  /*0040*/  IMAD.MOV.U32 R16, RZ, RZ, RZ ;  /* 0x000000ffff107224 */ /* 0x000fe200078e00ff */
[----:B------:R-:W2:Y:S01]  /*0050*/  S2R R5, SR_CTAID.X ;  /* 0x0000000000057919 */ /* 0x000ea20000002500 */
[----:B-1----:R-:W-:Y:S01]  /*0060*/  IMAD.SHL.U32 R0, R0, 0x2, RZ ;  /* 0x0000000200007824 */ /* 0x002fe200078e00ff */
[----:B--2---:R-:W-:-:S04]  /*0070*/  SHF.R.S32.HI R3, RZ, 0x17, R5 ;  /* 0x00000017ff037819 */ /* 0x004fc80000011405 */
[----:B------:R-:W-:Y:S02]  /*0080*/  LOP3.LUT R0, R0, 0xfe, RZ, 0xc0, !PT ;  /* 0x000000fe00007812 */ /* 0x000fe400078ec0ff */
[----:B------:R-:W-:-:S03]  /*0090*/  SGXT R3, R3, 0x1 ;  /* 0x000000010303781a */ /* 0x000fc60000000200 */
[----:B------:R-:W-:-:S05]  /*00a0*/  IMAD R0, R5, 0x100, R0 ;  /* 0x0000010005007824 */ /* 0x000fca00078e0200 */
[CC--:B------:R-:W-:Y:S02]  /*00b0*/  LEA.HI R2, R3.reuse, R0.reuse, RZ, 0x3 ;  /* 0x0000000003027211 */ /* 0x0c0fe400078f18ff */
[----:B------:R-:W-:Y:S02]  /*00c0*/  LEA.HI R5, R3, R0, RZ, 0x7 ;  /* 0x0000000003057211 */ /* 0x000fe400078f38ff */
[----:B------:R-:W-:Y:S02]  /*00d0*/  SHF.R.S32.HI R4, RZ, 0x3, R2 ;  /* 0x00000003ff047819 */ /* 0x000fe40000011402 */
[----:B------:R-:W-:Y:S02]  /*00e0*/  LOP3.LUT R3, R2, 0xfffffff8, RZ, 0xc0, !PT ;  /* 0xfffffff802037812 */ /* 0x000fe400078ec0ff */
[----:B------:R-:W-:Y:S02]  /*00f0*/  LEA.HI R6, R4, R4, RZ, 0x4 ;  /* 0x0000000404067211 */ /* 0x000fe400078f20ff */
[----:B------:R-:W-:-:S02]  /*0100*/  SHF.R.S32.HI R5, RZ, 0x7, R5 ;  /* 0x00000007ff057819 */ /* 0x000fc40000011405 */
[----:B------:R-:W-:Y:S01]  /*0110*/  LOP3.LUT R7, R6, 0xfffffff0, RZ, 0xc0, !PT ;  /* 0xfffffff006077812 */ /* 0x000fe200078ec0ff */
[----:B------:R-:W-:Y:S02]  /*0120*/  IMAD.IADD R6, R0, 0x1, -R3 ;  /* 0x0000000100067824 */ /* 0x000fe400078e0a03 */
[----:B------:R-:W1:Y:S01]  /*0130*/  LDC.64 R2, c[0x0][0x220] ;  /* 0x00008800ff027b82 */ /* 0x000e620000000a00 */
[C---:B------:R-:W-:Y:S02]  /*0140*/  IMAD.SHL.U32 R10, R5.reuse, 0x10, RZ ;  /* 0x00000010050a7824 */ /* 0x040fe400078e00ff */
[----:B------:R-:W-:Y:S01]  /*0150*/  IMAD.IADD R4, R4, 0x1, -R7 ;  /* 0x0000000104047824 */ /* 0x000fe200078e0a07 */
[----:B------:R-:W-:Y:S01]  /*0160*/  SHF.R.S32.HI R13, RZ, 0x1f, R6 ;  /* 0x0000001fff0d7819 */ /* 0x000fe20000011406 */
[----:B------:R-:W-:Y:S01]  /*0170*/  IMAD.SHL.U32 R12, R5, 0x40, RZ ;  /* 0x00000040050c7824 */ /* 0x000fe200078e00ff */
[----:B------:R-:W-:Y:S01]  /*0180*/  SHF.R.S32.HI R14, RZ, 0x1f, R10 ;  /* 0x0000001fff0e7819 */ /* 0x000fe2000001140a */
[----:B------:R-:W-:-:S02]  /*0190*/  IMAD.SHL.U32 R9, R4, 0x4, RZ ;  /* 0x0000000404097824 */ /* 0x000fc400078e00ff */
[----:B------:R-:W-:Y:S02]  /*01a0*/  IMAD.SHL.U32 R11, R4, 0x8, RZ ;  /* 0x00000008040b7824 */ /* 0x000fe400078e00ff */
[----:B------:R-:W-:Y:S01]  /*01b0*/  VIADD R7, R6, 0xfffffffe ;  /* 0xfffffffe06077836 */ /* 0x000fe20000000000 */
[-C--:B------:R-:W-:Y:S01]  /*01c0*/  IADD3 R15, P0, P1, R9, R6.reuse, R10 ;  /* 0x00000006090f7210 */ /* 0x080fe2000791e00a */
[----:B------:R-:W-:Y:S01]  /*01d0*/  VIADD R8, R4, 0xfffffffe ;  /* 0xfffffffe04087836 */ /* 0x000fe20000000000 */
[----:B------:R-:W-:Y:S02]  /*01e0*/  SHF.R.S32.HI R9, RZ, 0x1f, R9 ;  /* 0x0000001fff097819 */ /* 0x000fe40000011409 */
[--C-:B------:R-:W-:Y:S02]  /*01f0*/  IADD3 R10, P2, P3, R11, R6, R12.reuse ;  /* 0x000000060b0a7210 */ /* 0x100fe40007b5e00c */
[----:B------:R-:W-:Y:S02]  /*0200*/  SHF.R.S32.HI R12, RZ, 0x1f, R12 ;  /* 0x0000001fff0c7819 */ /* 0x000fe4000001140c */
[----:B------:R-:W-:-:S02]  /*0210*/  SHF.R.S32.HI R6, RZ, 0x1f, R11 ;  /* 0x0000001fff067819 */ /* 0x000fc4000001140b */
[-C--:B------:R-:W-:Y:S02]  /*0220*/  IADD3.X R14, R9, R13.reuse, R14, P0, P1 ;  /* 0x0000000d090e7210 */ /* 0x080fe400007e240e */
[----:B------:R-:W-:Y:S01]  /*0230*/  ISETP.GE.AND P1, PT, R0, 0x200, PT ;  /* 0x000002000000780c */ /* 0x000fe20003f26270 */
[----:B-1----:R-:W-:Y:S01]  /*0240*/  IMAD.WIDE R2, R5, 0x4, R2 ;  /* 0x0000000405027825 */ /* 0x002fe200078e0202 */
[----:B------:R-:W-:Y:S02]  /*0250*/  IADD3.X R13, R6, R13, R12, P2, P3 ;  /* 0x0000000d060d7210 */ /* 0x000fe400017e640c */
[----:B------:R-:W-:Y:S01]  /*0260*/  LOP3.LUT R7, R8, R7, RZ, 0xfc, !PT ;  /* 0x0000000708077212 */ /* 0x000fe200078efcff */
[----:B------:R-:W-:Y:S01]  /*0270*/  IMAD.MOV.U32 R5, RZ, RZ, RZ ;  /* 0x000000ffff057224 */ /* 0x000fe200078e00ff */
[C---:B------:R-:W-:Y:S02]  /*0280*/  ISETP.LT.AND P0, PT, R4.reuse, 0x8, !P1 ;  /* 0x000000080400780c */ /* 0x040fe40004f01270 */
[----:B------:R-:W-:-:S02]  /*0290*/  ISETP.GT.AND P2, PT, R4, 0x7, !P1 ;  /* 0x000000070400780c */ /* 0x000fc40004f44270 */
[----:B------:R-:W-:Y:S02]  /*02a0*/  LEA R6, P3, R15, UR4, 0x2 ;  /* 0x000000040f067c11 */ /* 0x000fe4000f8610ff */
[C---:B------:R-:W-:Y:S02]  /*02b0*/  LEA R8, P4, R10.reuse, UR6, 0x2 ;  /* 0x000000060a087c11 */ /* 0x040fe4000f8810ff */
[----:B------:R-:W-:Y:S02]  /*02c0*/  ISETP.LT.U32.AND P0, PT, R7, 0x4, P0 ;  /* 0x000000040700780c */ /* 0x000fe40000701070 */
[----:B------:R-:W-:Y:S02]  /*02d0*/  LEA.HI.X R7, R15, UR5, R14, 0x2, P3 ;  /* 0x000000050f077c11 */ /* 0x000fe400098f140e */
[----:B------:R-:W-:Y:S02]  /*02e0*/  CS2R R14, SRZ ;  /* 0x00000000000e7805 */ /* 0x000fe4000001ff00 */
[----:B------:R-:W-:Y:S01]  /*02f0*/  LEA.HI.X R9, R10, UR7, R13, 0x2, P4 ;  /* 0x000000070a097c11 */ /* 0x000fe2000a0f140d */
[----:B------:R-:W-:Y:S01]  /*0300*/  ULDC.64 UR4, c[0x0][0x208] ;  /* 0x0000820000047ab9 */ /* 0x000fe20000000a00 */
[----:B------:R-:W-:Y:S01]  /*0310*/  CS2R R12, SRZ ;  /* 0x00000000000c7805 */ /* 0x000fe2000001ff00 */
[----:B------:R-:W2:Y:S01]  /*0320*/  @P2 LDG.E.EL R5, desc[UR4][R2.64] ;  /* 0x0000000402052981 */ /* 0x000ea2000c2e1900 */
[----:B------:R-:W1:Y:S03]  /*0330*/  LDC.64 R10, c[0x0][0x228] ;  /* 0x00008a00ff0a7b82 */ /* 0x000e660000000a00 */
[----:B------:R-:W3:Y:S04]  /*0340*/  @P2 LDG.E.64 R14, desc[UR4][R8.64+-0x100] ;  /* 0xffff0004080e2981 */ /* 0x000ee8000c1e1b00 */
[----:B------:R-:W4:Y:S04]  /*0350*/  @P2 LDG.E.EL R16, desc[UR4][R2.64] ;  /* 0x0000000402102981 */ /* 0x000f28000c2e1900 */
[----:B------:R-:W5:Y:S01]  /*0360*/  @P0 LDG.E.64 R12, desc[UR4][R6.64+-0x28] ;  /* 0xffffd804060c0981 */ /* 0x000f62000c1e1b00 */
[----:B------:R-:W-:-:S02]  /*0370*/  ISETP.GE.AND P3, PT, R4, 0x8, PT ;  /* 0x000000080400780c */ /* 0x000fc40003f66270 */
[----:B--2---:R-:W-:Y:S02]  /*0380*/  SEL R17, R5, RZ, P2 ;  /* 0x000000ff05117207 */ /* 0x004fe40001000000 */
[----:B---3--:R-:W-:Y:S02]  /*0390*/  SEL R14, R14, RZ, P2 ;  /* 0x000000ff0e0e7207 */ /* 0x008fe40001000000 */
[----:B------:R-:W-:Y:S02]  /*03a0*/  SEL R15, R15, RZ, P2 ;  /* 0x000000ff0f0f7207 */ /* 0x000fe40001000000 */
[----:B----4-:R-:W-:Y:S01]  /*03b0*/  SEL R16, R16, RZ, P2 ;  /* 0x000000ff10107207 */ /* 0x010fe20001000000 */
[----:B-1----:R-:W-:Y:S01]  /*03c0*/  IMAD.WIDE R4, R0, 0x4, R10 ;  /* 0x0000000400047825 */ /* 0x002fe200078e020a */
[----:B-----5:R-:W-:-:S03]  /*03d0*/  SEL R12, R12, RZ, P0 ;  /* 0x000000ff0c0c7207 */ /* 0x020fc60000000000 */
[----:B------:R-:W-:Y:S01]  /*03e0*/  @P3 FADD R12, R14, R17 ;  /* 0x000000110e0c3221 */ /* 0x000fe20000000000 */
[----:B------:R-:W-:Y:S01]  /*03f0*/  SEL R13, R13, RZ, P0 ;  /* 0x000000ff0d0d7207 */ /* 0x000fe20000000000 */
[----:B------:R-:W-:Y:S01]  /*0400*/  @P3 FADD R13, R15, R16 ;  /* 0x000000100f0d3221 */ /* 0x000fe20000000000 */
[----:B------:R-:W-:Y:S06]  /*0410*/  @P1 EXIT ;  /* 0x000000000000194d */ /* 0x000fec0003800000 */
[----:B------:R-:W-:Y:S01]  /*0420*/  STG.E.64 desc[UR4][R4.64], R12 ;  /* 0x0000000c04007986 */ /* 0x000fe2000c101b04 */
[----:B------:R-:W-:Y:S05]  /*0430*/  EXIT ;  /* 0x000000000000794d */ /* 0x000fea0003800000 */
.L_x_0:
[----:B------:R-:W-:-:S00]  /*0440*/  BRA `(.L_x_0) ;  /* 0xfffffffc00fc7947 */ /* 0x000fc0000383ffff */
[----:B------:R-:W-:-:S00]  /*0450*/  NOP ;  /* 0x0000000000007918 */ /* 0x000fc00000000000 */
        /* <DEDUP_REMOVED lines=10> */
.L_x_1:


//--------------------- .nv.constant0.triton_poi_fused_cat_0 --------------------------
	.section	.nv.constant0.triton_poi_fused_cat_0,"a",@progbits
	.sectionflags	@""
	.align	4
.nv.constant0.triton_poi_fused_cat_0:
	.zero		564
